	.headerflags	@"EF_CUDA_TEXMODE_UNIFIED EF_CUDA_64BIT_ADDRESS EF_CUDA_ACCELERATORS EF_CUDA_SM90 EF_CUDA_VIRTUAL_SM(EF_CUDA_SM90)"
	.elftype	@"ET_EXEC"


//--------------------- .nv.info                  --------------------------
	.section	.nv.info,"",@"SHT_CUDA_INFO"
	.align	4


	//----- nvinfo : EIATTR_REGCOUNT
	.align		4
        /*0000*/ 	.byte	0x04, 0x2f
        /*0002*/ 	.short	(.L_3 - .L_2)
	.align		4
.L_2:
        /*0004*/ 	.word	index@(triton_poi_fused__native_batch_norm_legit_no_training_add_convolution_relu_threshold_backward_1)
        /*0008*/ 	.word	0x0000001a


	//----- nvinfo : EIATTR_MIN_STACK_SIZE
	.align		4
.L_3:
        /*000c*/ 	.byte	0x04, 0x12
        /*000e*/ 	.short	(.L_5 - .L_4)
	.align		4
.L_4:
        /*0010*/ 	.word	index@(triton_poi_fused__native_batch_norm_legit_no_training_add_convolution_relu_threshold_backward_1)
        /*0014*/ 	.word	0x00000000


	//----- nvinfo : EIATTR_FRAME_SIZE
	.align		4
.L_5:
        /*0018*/ 	.byte	0x04, 0x11
        /*001a*/ 	.short	(.L_7 - .L_6)
	.align		4
.L_6:
        /*001c*/ 	.word	index@(triton_poi_fused__native_batch_norm_legit_no_training_add_convolution_relu_threshold_backward_1)
        /*0020*/ 	.word	0x00000000


	//----- nvinfo : EIATTR_MIN_STACK_SIZE
	.align		4
.L_7:
        /*0024*/ 	.byte	0x04, 0x12
        /*0026*/ 	.short	(.L_9 - .L_8)
	.align		4
.L_8:
        /*0028*/ 	.word	index@(triton_poi_fused__native_batch_norm_legit_no_training_add_convolution_relu_threshold_backward_1)
        /*002c*/ 	.word	0x00000000
.L_9:


//--------------------- .nv.info.triton_poi_fused__native_batch_norm_legit_no_training_add_convolution_relu_threshold_backward_1 --------------------------
	.section	.nv.info.triton_poi_fused__native_batch_norm_legit_no_training_add_convolution_relu_threshold_backward_1,"",@"SHT_CUDA_INFO"
	.sectionflags	@""
	.align	4


	//----- nvinfo : EIATTR_CUDA_API_VERSION
	.align		4
        /*0000*/ 	.byte	0x04, 0x37
        /*0002*/ 	.short	(.L_11 - .L_10)
.L_10:
        /*0004*/ 	.word	0x0000007c


	//----- nvinfo : EIATTR_KPARAM_INFO
	.align		4
.L_11:
        /*0008*/ 	.byte	0x04, 0x17
        /*000a*/ 	.short	(.L_13 - .L_12)
.L_12:
        /*000c*/ 	.word	0x00000000
        /*0010*/ 	.short	0x0009
        /*0012*/ 	.short	0x0048
        /*0014*/ 	.byte	0x00, 0xf0, 0x11, 0x00


	//----- nvinfo : EIATTR_KPARAM_INFO
	.align		4
.L_13:
        /*0018*/ 	.byte	0x04, 0x17
        /*001a*/ 	.short	(.L_15 - .L_14)
.L_14:
        /*001c*/ 	.word	0x00000000
        /*0020*/ 	.short	0x0008
        /*0022*/ 	.short	0x0040
        /*0024*/ 	.byte	0x00, 0xf4, 0x21, 0x00


	//----- nvinfo : EIATTR_KPARAM_INFO
	.align		4
.L_15:
        /*0028*/ 	.byte	0x04, 0x17
        /*002a*/ 	.short	(.L_17 - .L_16)
.L_16:
        /*002c*/ 	.word	0x00000000
        /*0030*/ 	.short	0x0007
        /*0032*/ 	.short	0x0038
        /*0034*/ 	.byte	0x00, 0xf4, 0x21, 0x00


	//----- nvinfo : EIATTR_KPARAM_INFO
	.align		4
.L_17:
        /*0038*/ 	.byte	0x04, 0x17
        /*003a*/ 	.short	(.L_19 - .L_18)
.L_18:
        /*003c*/ 	.word	0x00000000
        /*0040*/ 	.short	0x0006
        /*0042*/ 	.short	0x0030
        /*0044*/ 	.byte	0x00, 0xf4, 0x21, 0x00


	//----- nvinfo : EIATTR_KPARAM_INFO
	.align		4
.L_19:
        /*0048*/ 	.byte	0x04, 0x17
        /*004a*/ 	.short	(.L_21 - .L_20)
.L_20:
        /*004c*/ 	.word	0x00000000
        /*0050*/ 	.short	0x0005
        /*0052*/ 	.short	0x0028
        /*0054*/ 	.byte	0x00, 0xf4, 0x21, 0x00


	//----- nvinfo : EIATTR_KPARAM_INFO
	.align		4
.L_21:
        /*0058*/ 	.byte	0x04, 0x17
        /*005a*/ 	.short	(.L_23 - .L_22)
.L_22:
        /*005c*/ 	.word	0x00000000
        /*0060*/ 	.short	0x0004
        /*0062*/ 	.short	0x0020
        /*0064*/ 	.byte	0x00, 0xf4, 0x21, 0x00


	//----- nvinfo : EIATTR_KPARAM_INFO
	.align		4
.L_23:
        /*0068*/ 	.byte	0x04, 0x17
        /*006a*/ 	.short	(.L_25 - .L_24)
.L_24:
        /*006c*/ 	.word	0x00000000
        /*0070*/ 	.short	0x0003
        /*0072*/ 	.short	0x0018
        /*0074*/ 	.byte	0x00, 0xf4, 0x21, 0x00


	//----- nvinfo : EIATTR_KPARAM_INFO
	.align		4
.L_25:
        /*0078*/ 	.byte	0x04, 0x17
        /*007a*/ 	.short	(.L_27 - .L_26)
.L_26:
        /*007c*/ 	.word	0x00000000
        /*0080*/ 	.short	0x0002
        /*0082*/ 	.short	0x0010
        /*0084*/ 	.byte	0x00, 0xf4, 0x21, 0x00


	//----- nvinfo : EIATTR_KPARAM_INFO
	.align		4
.L_27:
        /*0088*/ 	.byte	0x04, 0x17
        /*008a*/ 	.short	(.L_29 - .L_28)
.L_28:
        /*008c*/ 	.word	0x00000000
        /*0090*/ 	.short	0x0001
        /*0092*/ 	.short	0x0008
        /*0094*/ 	.byte	0x00, 0xf4, 0x21, 0x00


	//----- nvinfo : EIATTR_KPARAM_INFO
	.align		4
.L_29:
        /*0098*/ 	.byte	0x04, 0x17
        /*009a*/ 	.short	(.L_31 - .L_30)
.L_30:
        /*009c*/ 	.word	0x00000000
        /*00a0*/ 	.short	0x0000
        /*00a2*/ 	.short	0x0000
        /*00a4*/ 	.byte	0x00, 0xf4, 0x21, 0x00


	//----- nvinfo : EIATTR_SPARSE_MMA_MASK
	.align		4
.L_31:
        /*00a8*/ 	.byte	0x03, 0x50
        /*00aa*/ 	.short	0x0000


	//----- nvinfo : EIATTR_MAXREG_COUNT
	.align		4
        /*00ac*/ 	.byte	0x03, 0x1b
        /*00ae*/ 	.short	0x00ff


	//----- nvinfo : EIATTR_EXIT_INSTR_OFFSETS
	.align		4
        /*00b0*/ 	.byte	0x04, 0x1c
        /*00b2*/ 	.short	(.L_33 - .L_32)


	//   ....[0]....
.L_32:
        /*00b4*/ 	.word	0x00000440


	//   ....[1]....
        /*00b8*/ 	.word	0x00000460


	//----- nvinfo : EIATTR_REQNTID
	.align		4
.L_33:
        /*00bc*/ 	.byte	0x04, 0x10
        /*00be*/ 	.short	(.L_35 - .L_34)
.L_34:
        /*00c0*/ 	.word	0x00000020
        /*00c4*/ 	.word	0x00000001
        /*00c8*/ 	.word	0x00000001


	//----- nvinfo : EIATTR_CBANK_PARAM_SIZE
	.align		4
.L_35:
        /*00cc*/ 	.byte	0x03, 0x19
        /*00ce*/ 	.short	0x004c


	//----- nvinfo : EIATTR_PARAM_CBANK
	.align		4
        /*00d0*/ 	.byte	0x04, 0x0a
        /*00d2*/ 	.short	(.L_37 - .L_36)
	.align		4
.L_36:
        /*00d4*/ 	.word	index@(.nv.constant0.triton_poi_fused__native_batch_norm_legit_no_training_add_convolution_relu_threshold_backward_1)
        /*00d8*/ 	.short	0x0210
        /*00da*/ 	.short	0x004c


	//----- nvinfo : EIATTR_SW_WAR
	.align		4
.L_37:
        /*00dc*/ 	.byte	0x04, 0x36
        /*00de*/ 	.short	(.L_39 - .L_38)
.L_38:
        /*00e0*/ 	.word	0x00000008
.L_39:


//--------------------- .nv.callgraph             --------------------------
	.section	.nv.callgraph,"",@"SHT_CUDA_CALLGRAPH"
	.align	4
	.sectionentsize	8
	.align		4
        /*0000*/ 	.word	0x00000000
	.align		4
        /*0004*/ 	.word	0xffffffff
	.align		4
        /*0008*/ 	.word	0x00000000
	.align		4
        /*000c*/ 	.word	0xfffffffe
	.align		4
        /*0010*/ 	.word	0x00000000
	.align		4
        /*0014*/ 	.word	0xfffffffd
	.align		4
        /*0018*/ 	.word	0x00000000
	.align		4
        /*001c*/ 	.word	0xfffffffc


//--------------------- .nv.constant4             --------------------------
	.section	.nv.constant4,"a",@progbits
	.align	8
	.align		8
.nv.constant4:
        /*0000*/ 	.dword	_$_str
	.align		8
        /*0008*/ 	.dword	_$_str_$_2


//--------------------- .text.triton_poi_fused__native_batch_norm_legit_no_training_add_convolution_relu_threshold_backward_1 --------------------------
	.section	.text.triton_poi_fused__native_batch_norm_legit_no_training_add_convolution_relu_threshold_backward_1,"ax",@progbits
	.align	128
        .global         triton_poi_fused__native_batch_norm_legit_no_training_add_convolution_relu_threshold_backward_1
        .type           triton_poi_fused__native_batch_norm_legit_no_training_add_convolution_relu_threshold_backward_1,@function
        .size           triton_poi_fused__native_batch_norm_legit_no_training_add_convolution_relu_threshold_backward_1,(.L_x_1 - triton_poi_fused__native_batch_norm_legit_no_training_add_convolution_relu_threshold_backward_1)
        .other          triton_poi_fused__native_batch_norm_legit_no_training_add_convolution_relu_threshold_backward_1,@"STO_CUDA_ENTRY STV_DEFAULT"
triton_poi_fused__native_batch_norm_legit_no_training_add_convolution_relu_threshold_backward_1:
.text.triton_poi_fused__native_batch_norm_legit_no_training_add_convolution_relu_threshold_backward_1:
[----:B------:R-:W0:Y:S01]  /*0000*/  LDC R1, c[0x0][0x28] ;  /* 0x00000a00ff017b82 */ /* 0x000e220000000800 */
[----:B------:R-:W1:Y:S07]  /*0010*/  S2R R23, SR_TID.X ;  /* 0x0000000000177919 */ /* 0x000e6e0000002100 */
[----:B------:R-:W2:Y:S01]  /*0020*/  LDC.64 R2, c[0x0][0x228] ;  /* 0x00008a00ff027b82 */ /* 0x000ea20000000a00 */
[----:B------:R-:W-:Y:S01]  /*0030*/  HFMA2.MMA R18, -RZ, RZ, 0, 0 ;  /* 0x00000000ff127435 */ /* 0x000fe200000001ff */
[----:B------:R-:W-:Y:S01]  /*0040*/  ULDC.64 UR4, c[0x0][0x208] ;  /* 0x0000820000047ab9 */ /* 0x000fe20000000a00 */
[----:B------:R-:W3:Y:S05]  /*0050*/  S2R R17, SR_CTAID.X ;  /* 0x0000000000117919 */ /* 0x000eea0000002500 */
[----:B------:R-:W4:Y:S08]  /*0060*/  LDC.64 R6, c[0x0][0x210] ;  /* 0x00008400ff067b82 */ /* 0x000f300000000a00 */
[----:B------:R-:W5:Y:S08]  /*0070*/  LDC.64 R8, c[0x0][0x220] ;  /* 0x00008800ff087b82 */ /* 0x000f700000000a00 */
[----:B------:R-:W4:Y:S08]  /*0080*/  LDC.64 R10, c[0x0][0x230] ;  /* 0x00008c00ff0a7b82 */ /* 0x000f300000000a00 */
[----:B------:R-:W5:Y:S01]  /*0090*/  LDC.64 R12, c[0x0][0x238] ;  /* 0x00008e00ff0c7b82 */ /* 0x000f620000000a00 */
[----:B-1----:R-:W-:-:S07]  /*00a0*/  LOP3.LUT R0, R23, 0xf, RZ, 0xc0, !PT ;  /* 0x0000000f17007812 */ /* 0x002fce00078ec0ff */
[----:B------:R-:W1:Y:S01]  /*00b0*/  LDC.64 R14, c[0x0][0x240] ;  /* 0x00009000ff0e7b82 */ /* 0x000e620000000a00 */
[----:B---3--:R-:W-:Y:S02]  /*00c0*/  IMAD R17, R17, 0x10, R0 ;  /* 0x0000001011117824 */ /* 0x008fe400078e0200 */
[----:B------:R-:W-:Y:S01]  /*00d0*/  IMAD.MOV.U32 R16, RZ, RZ, RZ ;  /* 0x000000ffff107224 */ /* 0x000fe200078e00ff */
[----:B------:R-:W-:Y:S01]  /*00e0*/  HFMA2.MMA R22, -RZ, RZ, 0, 0 ;  /* 0x00000000ff167435 */ /* 0x000fe200000001ff */
[----:B------:R-:W-:Y:S01]  /*00f0*/  ULDC.64 UR6, c[0x0][0x250] ;  /* 0x0000940000067ab9 */ /* 0x000fe20000000a00 */
[----:B------:R-:W-:Y:S02]  /*0100*/  SHF.R.S32.HI R0, RZ, 0x1f, R17 ;  /* 0x0000001fff007819 */ /* 0x000fe40000011411 */
[----:B------:R-:W-:Y:S02]  /*0110*/  ISETP.GE.AND P0, PT, R17, 0x10, PT ;  /* 0x000000101100780c */ /* 0x000fe40003f06270 */
[----:B------:R-:W-:-:S04]  /*0120*/  LEA.HI R0, R0, R17, RZ, 0x2 ;  /* 0x0000001100007211 */ /* 0x000fc800078f10ff */
[----:B------:R-:W-:-:S05]  /*0130*/  LOP3.LUT R4, R0, 0xfffffffc, RZ, 0xc0, !PT ;  /* 0xfffffffc00047812 */ /* 0x000fca00078ec0ff */
[----:B------:R-:W-:Y:S02]  /*0140*/  IMAD.IADD R21, R17, 0x1, -R4 ;  /* 0x0000000111157824 */ /* 0x000fe400078e0a04 */
[----:B------:R-:W3:Y:S02]  /*0150*/  LDC.64 R4, c[0x0][0x218] ;  /* 0x00008600ff047b82 */ /* 0x000ee40000000a00 */
[----:B--2---:R-:W-:-:S05]  /*0160*/  IMAD.WIDE R2, R21, 0x4, R2 ;  /* 0x0000000415027825 */ /* 0x004fca00078e0202 */
[----:B------:R4:W2:Y:S01]  /*0170*/  @!P0 LDG.E.EL R18, desc[UR4][R2.64] ;  /* 0x0000000402128981 */ /* 0x0008a2000c2e1900 */
[----:B------:R-:W-:Y:S02]  /*0180*/  SHF.R.S32.HI R19, RZ, 0x2, R0 ;  /* 0x00000002ff137819 */ /* 0x000fe40000011400 */
[----:B------:R-:W-:Y:S01]  /*0190*/  MOV R0, RZ ;  /* 0x000000ff00007202 */ /* 0x000fe20000000f00 */
[----:B----4-:R-:W-:-:S04]  /*01a0*/  IMAD.WIDE R2, R17, 0x4, R6 ;  /* 0x0000000411027825 */ /* 0x010fc800078e0206 */
[----:B-----5:R-:W-:Y:S01]  /*01b0*/  IMAD.WIDE R6, R21, 0x4, R8 ;  /* 0x0000000415067825 */ /* 0x020fe200078e0208 */
[----:B------:R-:W4:Y:S03]  /*01c0*/  @!P0 LDG.E R0, desc[UR4][R2.64] ;  /* 0x0000000402008981 */ /* 0x000f26000c1e1900 */
[----:B---3--:R-:W-:Y:S01]  /*01d0*/  IMAD.WIDE R4, R19, 0x4, R4 ;  /* 0x0000000413047825 */ /* 0x008fe200078e0204 */
[----:B------:R3:W5:Y:S03]  /*01e0*/  @!P0 LDG.E.EL R16, desc[UR4][R6.64] ;  /* 0x0000000406108981 */ /* 0x000766000c2e1900 */
[----:B------:R-:W-:Y:S02]  /*01f0*/  IMAD.MOV.U32 R19, RZ, RZ, RZ ;  /* 0x000000ffff137224 */ /* 0x000fe400078e00ff */
[----:B0-----:R-:W-:-:S04]  /*0200*/  IMAD.WIDE R8, R21, 0x4, R10 ;  /* 0x0000000415087825 */ /* 0x001fc800078e020a */
[----:B------:R0:W4:Y:S01]  /*0210*/  @!P0 LDG.E.EL R19, desc[UR4][R4.64] ;  /* 0x0000000404138981 */ /* 0x000122000c2e1900 */
[----:B------:R-:W-:Y:S01]  /*0220*/  IMAD.WIDE R10, R21, 0x4, R12 ;  /* 0x00000004150a7825 */ /* 0x000fe200078e020c */
[----:B------:R-:W-:-:S03]  /*0230*/  CS2R R20, SRZ ;  /* 0x0000000000147805 */ /* 0x000fc6000001ff00 */
[----:B-1----:R-:W-:-:S03]  /*0240*/  IMAD.WIDE R12, R17, 0x4, R14 ;  /* 0x00000004110c7825 */ /* 0x002fc600078e020e */
[----:B------:R-:W5:Y:S01]  /*0250*/  @!P0 LDG.E.EL R20, desc[UR4][R8.64] ;  /* 0x0000000408148981 */ /* 0x000f62000c2e1900 */
[----:B---3--:R-:W-:Y:S01]  /*0260*/  MOV R7, 0x3e800000 ;  /* 0x3e80000000077802 */ /* 0x008fe20000000f00 */
[----:B0-----:R-:W0:Y:S02]  /*0270*/  LDC.64 R4, c[0x0][0x248] ;  /* 0x00009200ff047b82 */ /* 0x001e240000000a00 */
[----:B------:R-:W3:Y:S04]  /*0280*/  @!P0 LDG.E.EL R21, desc[UR4][R10.64] ;  /* 0x000000040a158981 */ /* 0x000ee8000c2e1900 */
[----:B------:R-:W3:Y:S01]  /*0290*/  @!P0 LDG.E R22, desc[UR4][R12.64] ;  /* 0x000000040c168981 */ /* 0x000ee2000c1e1900 */
[----:B0-----:R-:W-:-:S04]  /*02a0*/  IMAD.WIDE R4, R17, 0x4, R4 ;  /* 0x0000000411047825 */ /* 0x001fc800078e0204 */
[----:B--2---:R-:W-:-:S04]  /*02b0*/  FADD R18, R18, 9.9999997473787516356e-06 ;  /* 0x3727c5ac12127421 */ /* 0x004fc80000000000 */
[----:B------:R-:W0:Y:S02]  /*02c0*/  MUFU.SQRT R6, R18 ;  /* 0x0000001200067308 */ /* 0x000e240000002000 */
[C---:B0-----:R-:W-:Y:S02]  /*02d0*/  FSETP.GT.AND P0, PT, R6.reuse, 8.50705917302346158658e+37, PT ;  /* 0x7e8000000600780b */ /* 0x041fe40003f04000 */
[----:B------:R-:W-:-:S11]  /*02e0*/  FSETP.GEU.AND P1, PT, R6, 1.175494350822287508e-38, PT ;  /* 0x008000000600780b */ /* 0x000fd60003f2e000 */
[----:B------:R-:W-:-:S04]  /*02f0*/  @P0 FMUL R6, R6, 0.25 ;  /* 0x3e80000006060820 */ /* 0x000fc80000400000 */
[----:B------:R-:W-:-:S06]  /*0300*/  @!P1 FMUL R6, R6, 16777216 ;  /* 0x4b80000006069820 */ /* 0x000fcc0000400000 */
[----:B------:R-:W0:Y:S01]  /*0310*/  MUFU.RCP R6, R6 ;  /* 0x0000000600067308 */ /* 0x000e220000001000 */
[----:B------:R-:W-:Y:S01]  /*0320*/  FSEL R7, R7, 1, P0 ;  /* 0x3f80000007077808 */ /* 0x000fe20000000000 */
[----:B----4-:R-:W-:-:S04]  /*0330*/  FADD R19, R19, R0 ;  /* 0x0000000013137221 */ /* 0x010fc80000000000 */
[----:B------:R-:W-:Y:S01]  /*0340*/  @!P1 FMUL R7, R7, 16777216 ;  /* 0x4b80000007079820 */ /* 0x000fe20000400000 */
[----:B-----5:R-:W-:Y:S01]  /*0350*/  FADD R16, R19, -R16 ;  /* 0x8000001013107221 */ /* 0x020fe20000000000 */
[----:B------:R-:W-:Y:S02]  /*0360*/  LOP3.LUT P0, RZ, R23, 0x10, RZ, 0xc0, !PT ;  /* 0x0000001017ff7812 */ /* 0x000fe4000780c0ff */
[----:B0-----:R-:W-:-:S04]  /*0370*/  FMUL R7, R6, R7 ;  /* 0x0000000706077220 */ /* 0x001fc80000400000 */
[----:B------:R-:W-:Y:S01]  /*0380*/  FMUL R16, R16, R7 ;  /* 0x0000000710107220 */ /* 0x000fe20000400000 */
[----:B------:R-:W-:-:S03]  /*0390*/  ISETP.LT.AND P0, PT, R17, 0x10, !P0 ;  /* 0x000000101100780c */ /* 0x000fc60004701270 */
[----:B---3--:R-:W-:-:S04]  /*03a0*/  FFMA R21, R16, R20, R21 ;  /* 0x0000001410157223 */ /* 0x008fc80000000015 */
[C---:B------:R-:W-:Y:S01]  /*03b0*/  FADD R0, R21.reuse, R22 ;  /* 0x0000001615007221 */ /* 0x040fe20000000000 */
[----:B------:R-:W-:-:S04]  /*03c0*/  FSETP.GEU.AND P1, PT, R21, -R22, PT ;  /* 0x800000161500720b */ /* 0x000fc80003f2e000 */
[----:B------:R-:W-:Y:S02]  /*03d0*/  FSEL R9, R0, RZ, P1 ;  /* 0x000000ff00097208 */ /* 0x000fe40000800000 */
[----:B------:R-:W-:Y:S01]  /*03e0*/  IADD3 R6, P1, R17, UR6, RZ ;  /* 0x0000000611067c10 */ /* 0x000fe2000ff3e0ff */
[----:B------:R0:W-:Y:S01]  /*03f0*/  @P0 STG.E desc[UR4][R2.64], R19 ;  /* 0x0000001302000986 */ /* 0x0001e2000c101904 */
[----:B------:R-:W-:Y:S02]  /*0400*/  FSETP.GTU.AND P2, PT, R9, RZ, PT ;  /* 0x000000ff0900720b */ /* 0x000fe40003f4c000 */
[----:B------:R-:W-:Y:S01]  /*0410*/  LEA.HI.X.SX32 R7, R17, UR7, 0x1, P1 ;  /* 0x0000000711077c11 */ /* 0x000fe200088f0eff */
[----:B------:R0:W-:Y:S01]  /*0420*/  @P0 STG.E desc[UR4][R4.64], R9 ;  /* 0x0000000904000986 */ /* 0x0001e2000c101904 */
[----:B------:R-:W-:Y:S01]  /*0430*/  SEL R11, RZ, 0x1, P2 ;  /* 0x00000001ff0b7807 */ /* 0x000fe20001000000 */
[----:B0-----:R-:W-:Y:S08]  /*0440*/  @!P0 EXIT ;  /* 0x000000000000894d */ /* 0x001ff00003800000 */
[----:B------:R-:W-:Y:S01]  /*0450*/  STG.E.U8 desc[UR4][R6.64], R11 ;  /* 0x0000000b06007986 */ /* 0x000fe2000c101104 */
[----:B------:R-:W-:Y:S05]  /*0460*/  EXIT ;  /* 0x000000000000794d */ /* 0x000fea0003800000 */
.L_x_0:
[----:B------:R-:W-:-:S00]  /*0470*/  BRA `(.L_x_0) ;  /* 0xfffffffc00fc7947 */ /* 0x000fc0000383ffff */
[----:B------:R-:W-:-:S00]  /*0480*/  NOP ;  /* 0x0000000000007918 */ /* 0x000fc00000000000 */
[----:B------:R-:W-:-:S00]  /*0490*/  NOP ;  /* 0x0000000000007918 */ /* 0x000fc00000000000 */
[----:B------:R-:W-:-:S00]  /*04a0*/  NOP ;  /* 0x0000000000007918 */ /* 0x000fc00000000000 */
[----:B------:R-:W-:-:S00]  /*04b0*/  NOP ;  /* 0x0000000000007918 */ /* 0x000fc00000000000 */
[----:B------:R-:W-:-:S00]  /*04c0*/  NOP ;  /* 0x0000000000007918 */ /* 0x000fc00000000000 */
[----:B------:R-:W-:-:S00]  /*04d0*/  NOP ;  /* 0x0000000000007918 */ /* 0x000fc00000000000 */
[----:B------:R-:W-:-:S00]  /*04e0*/  NOP ;  /* 0x0000000000007918 */ /* 0x000fc00000000000 */
[----:B------:R-:W-:-:S00]  /*04f0*/  NOP ;  /* 0x0000000000007918 */ /* 0x000fc00000000000 */
.L_x_1:


//--------------------- .nv.global.init           --------------------------
	.section	.nv.global.init,"aw",@progbits
.nv.global.init:
	.type		_$_str,@object
	.size		_$_str,(_$_str_$_2 - _$_str)
_$_str:
        /*0000*/ 	.byte	0x5f, 0x5f, 0x43, 0x55, 0x44, 0x41, 0x5f, 0x46, 0x54, 0x5a, 0x00
	.type		_$_str_$_2,@object
	.size		_$_str_$_2,(.L_1 - _$_str_$_2)
_$_str_$_2:
        /*000b*/ 	.byte	0x5f, 0x5f, 0x43, 0x55, 0x44, 0x41, 0x5f, 0x50, 0x52, 0x45, 0x43, 0x5f, 0x53, 0x51, 0x52, 0x54
        /*001b*/ 	.byte	0x00
.L_1:


//--------------------- .nv.constant0.triton_poi_fused__native_batch_norm_legit_no_training_add_convolution_relu_threshold_backward_1 --------------------------
	.section	.nv.constant0.triton_poi_fused__native_batch_norm_legit_no_training_add_convolution_relu_threshold_backward_1,"a",@progbits
	.sectionflags	@""
	.align	4
.nv.constant0.triton_poi_fused__native_batch_norm_legit_no_training_add_convolution_relu_threshold_backward_1:
	.zero		604
